//
// Generated by NVIDIA NVVM Compiler
//
// Compiler Build ID: CL-36424714
// Cuda compilation tools, release 13.0, V13.0.88
// Based on NVVM 20.0.0
//

.version 9.0
.target sm_100
.address_size 64

.func  (.param .b64 func_retval0) _Z13test_functionPdS_S_ii
(
	.param .b64 _Z13test_functionPdS_S_ii_param_0,
	.param .b64 _Z13test_functionPdS_S_ii_param_1,
	.param .b64 _Z13test_functionPdS_S_ii_param_2,
	.param .b32 _Z13test_functionPdS_S_ii_param_3,
	.param .b32 _Z13test_functionPdS_S_ii_param_4
)
;
.global .align 4 .b8 precalc_xorwow_matrix[102400];
.global .align 4 .b8 precalc_xorwow_offset_matrix[102400];
.global .align 4 .b8 mrg32k3aM1[2304];
.global .align 4 .b8 mrg32k3aM2[2304];
.global .align 4 .b8 mrg32k3aM1SubSeq[2016];
.global .align 4 .b8 mrg32k3aM2SubSeq[2016];
.global .align 4 .b8 mrg32k3aM1Seq[2304];
.global .align 4 .b8 mrg32k3aM2Seq[2304];
.const .align 8 .b8 __cr_lgamma_table[72];
.const .align 8 .u64 p_test_function = _Z13test_functionPdS_S_ii;
.global .align 1 .b8 _ZN34_INTERNAL_f97ada17_4_k_cu_a6cfca2d4cuda3std3__45__cpo5beginE[1];
.global .align 1 .b8 _ZN34_INTERNAL_f97ada17_4_k_cu_a6cfca2d4cuda3std3__45__cpo3endE[1];
.global .align 1 .b8 _ZN34_INTERNAL_f97ada17_4_k_cu_a6cfca2d4cuda3std3__45__cpo6cbeginE[1];
.global .align 1 .b8 _ZN34_INTERNAL_f97ada17_4_k_cu_a6cfca2d4cuda3std3__45__cpo4cendE[1];
.global .align 1 .b8 _ZN34_INTERNAL_f97ada17_4_k_cu_a6cfca2d4cuda3std3__45__cpo6rbeginE[1];
.global .align 1 .b8 _ZN34_INTERNAL_f97ada17_4_k_cu_a6cfca2d4cuda3std3__45__cpo4rendE[1];
.global .align 1 .b8 _ZN34_INTERNAL_f97ada17_4_k_cu_a6cfca2d4cuda3std3__45__cpo7crbeginE[1];
.global .align 1 .b8 _ZN34_INTERNAL_f97ada17_4_k_cu_a6cfca2d4cuda3std3__45__cpo5crendE[1];
.global .align 1 .b8 _ZN34_INTERNAL_f97ada17_4_k_cu_a6cfca2d4cuda3std3__436_GLOBAL__N__f97ada17_4_k_cu_a6cfca2d6ignoreE[1];
.global .align 1 .b8 _ZN34_INTERNAL_f97ada17_4_k_cu_a6cfca2d4cuda3std3__419piecewise_constructE[1];
.global .align 1 .b8 _ZN34_INTERNAL_f97ada17_4_k_cu_a6cfca2d4cuda3std3__48in_placeE[1];
.global .align 1 .b8 _ZN34_INTERNAL_f97ada17_4_k_cu_a6cfca2d4cuda3std3__420unreachable_sentinelE[1];
.global .align 1 .b8 _ZN34_INTERNAL_f97ada17_4_k_cu_a6cfca2d4cuda3std3__47nulloptE[1];
.global .align 1 .b8 _ZN34_INTERNAL_f97ada17_4_k_cu_a6cfca2d4cuda3std3__48unexpectE[1];
.global .align 1 .b8 _ZN34_INTERNAL_f97ada17_4_k_cu_a6cfca2d4cuda3std6ranges3__45__cpo4swapE[1];
.global .align 1 .b8 _ZN34_INTERNAL_f97ada17_4_k_cu_a6cfca2d4cuda3std6ranges3__45__cpo9iter_moveE[1];
.global .align 1 .b8 _ZN34_INTERNAL_f97ada17_4_k_cu_a6cfca2d4cuda3std6ranges3__45__cpo5beginE[1];
.global .align 1 .b8 _ZN34_INTERNAL_f97ada17_4_k_cu_a6cfca2d4cuda3std6ranges3__45__cpo3endE[1];
.global .align 1 .b8 _ZN34_INTERNAL_f97ada17_4_k_cu_a6cfca2d4cuda3std6ranges3__45__cpo6cbeginE[1];
.global .align 1 .b8 _ZN34_INTERNAL_f97ada17_4_k_cu_a6cfca2d4cuda3std6ranges3__45__cpo4cendE[1];
.global .align 1 .b8 _ZN34_INTERNAL_f97ada17_4_k_cu_a6cfca2d4cuda3std6ranges3__45__cpo7advanceE[1];
.global .align 1 .b8 _ZN34_INTERNAL_f97ada17_4_k_cu_a6cfca2d4cuda3std6ranges3__45__cpo9iter_swapE[1];
.global .align 1 .b8 _ZN34_INTERNAL_f97ada17_4_k_cu_a6cfca2d4cuda3std6ranges3__45__cpo4nextE[1];
.global .align 1 .b8 _ZN34_INTERNAL_f97ada17_4_k_cu_a6cfca2d4cuda3std6ranges3__45__cpo4prevE[1];
.global .align 1 .b8 _ZN34_INTERNAL_f97ada17_4_k_cu_a6cfca2d4cuda3std6ranges3__45__cpo4dataE[1];
.global .align 1 .b8 _ZN34_INTERNAL_f97ada17_4_k_cu_a6cfca2d4cuda3std6ranges3__45__cpo5cdataE[1];
.global .align 1 .b8 _ZN34_INTERNAL_f97ada17_4_k_cu_a6cfca2d4cuda3std6ranges3__45__cpo4sizeE[1];
.global .align 1 .b8 _ZN34_INTERNAL_f97ada17_4_k_cu_a6cfca2d4cuda3std6ranges3__45__cpo5ssizeE[1];
.global .align 1 .b8 _ZN34_INTERNAL_f97ada17_4_k_cu_a6cfca2d4cuda3std6ranges3__45__cpo8distanceE[1];
.global .align 1 .b8 _ZN34_INTERNAL_f97ada17_4_k_cu_a6cfca2d6thrust24THRUST_300001_SM_1000_NS8cuda_cub3parE[1];
.global .align 1 .b8 _ZN34_INTERNAL_f97ada17_4_k_cu_a6cfca2d6thrust24THRUST_300001_SM_1000_NS8cuda_cub10par_nosyncE[1];
.global .align 1 .b8 _ZN34_INTERNAL_f97ada17_4_k_cu_a6cfca2d6thrust24THRUST_300001_SM_1000_NS6system6detail10sequential3seqE[1];
.global .align 1 .b8 _ZN34_INTERNAL_f97ada17_4_k_cu_a6cfca2d6thrust24THRUST_300001_SM_1000_NS12placeholders2_1E[1];
.global .align 1 .b8 _ZN34_INTERNAL_f97ada17_4_k_cu_a6cfca2d6thrust24THRUST_300001_SM_1000_NS12placeholders2_2E[1];
.global .align 1 .b8 _ZN34_INTERNAL_f97ada17_4_k_cu_a6cfca2d6thrust24THRUST_300001_SM_1000_NS12placeholders2_3E[1];
.global .align 1 .b8 _ZN34_INTERNAL_f97ada17_4_k_cu_a6cfca2d6thrust24THRUST_300001_SM_1000_NS12placeholders2_4E[1];
.global .align 1 .b8 _ZN34_INTERNAL_f97ada17_4_k_cu_a6cfca2d6thrust24THRUST_300001_SM_1000_NS12placeholders2_5E[1];
.global .align 1 .b8 _ZN34_INTERNAL_f97ada17_4_k_cu_a6cfca2d6thrust24THRUST_300001_SM_1000_NS12placeholders2_6E[1];
.global .align 1 .b8 _ZN34_INTERNAL_f97ada17_4_k_cu_a6cfca2d6thrust24THRUST_300001_SM_1000_NS12placeholders2_7E[1];
.global .align 1 .b8 _ZN34_INTERNAL_f97ada17_4_k_cu_a6cfca2d6thrust24THRUST_300001_SM_1000_NS12placeholders2_8E[1];
.global .align 1 .b8 _ZN34_INTERNAL_f97ada17_4_k_cu_a6cfca2d6thrust24THRUST_300001_SM_1000_NS12placeholders2_9E[1];
.global .align 1 .b8 _ZN34_INTERNAL_f97ada17_4_k_cu_a6cfca2d6thrust24THRUST_300001_SM_1000_NS12placeholders3_10E[1];
.global .align 1 .b8 _ZN34_INTERNAL_f97ada17_4_k_cu_a6cfca2d6thrust24THRUST_300001_SM_1000_NS3seqE[1];

.func  (.param .b64 func_retval0) _Z13test_functionPdS_S_ii(
	.param .b64 _Z13test_functionPdS_S_ii_param_0,
	.param .b64 _Z13test_functionPdS_S_ii_param_1,
	.param .b64 _Z13test_functionPdS_S_ii_param_2,
	.param .b32 _Z13test_functionPdS_S_ii_param_3,
	.param .b32 _Z13test_functionPdS_S_ii_param_4
)
{
	.reg .b64 	%rd<2>;
	.reg .b64 	%fd<2>;

	ld.param.u64 	%rd1, [_Z13test_functionPdS_S_ii_param_0];
	ld.f64 	%fd1, [%rd1];
	st.param.f64 	[func_retval0], %fd1;
	ret;

}
	// .globl	_Z21test_function_pointeriPdPFdS_S_S_iiE
.visible .entry _Z21test_function_pointeriPdPFdS_S_S_iiE(
	.param .u32 _Z21test_function_pointeriPdPFdS_S_S_iiE_param_0,
	.param .u64 .ptr .align 1 _Z21test_function_pointeriPdPFdS_S_S_iiE_param_1,
	.param .u64 .ptr .align 1 _Z21test_function_pointeriPdPFdS_S_S_iiE_param_2
)
{
	.local .align 16 .b8 	__local_depot1[48];
	.reg .b64 	%SP;
	.reg .b64 	%SPL;
	.reg .pred 	%p<2>;
	.reg .b32 	%r<6>;
	.reg .b64 	%rd<10>;
	.reg .b64 	%fd<4>;

	mov.u64 	%SPL, __local_depot1;
	cvta.local.u64 	%SP, %SPL;
	ld.param.u32 	%r2, [_Z21test_function_pointeriPdPFdS_S_S_iiE_param_0];
	ld.param.u64 	%rd1, [_Z21test_function_pointeriPdPFdS_S_S_iiE_param_1];
	ld.param.u64 	%rd2, [_Z21test_function_pointeriPdPFdS_S_S_iiE_param_2];
	mov.u32 	%r3, %tid.x;
	mov.u32 	%r4, %ctaid.x;
	mov.u32 	%r5, %ntid.x;
	mad.lo.s32 	%r1, %r4, %r5, %r3;
	setp.ge.s32 	%p1, %r1, %r2;
	@%p1 bra 	$L__BB1_2;
	add.u64 	%rd3, %SP, 0;
	add.u64 	%rd4, %SPL, 0;
	cvta.to.global.u64 	%rd5, %rd1;
	cvt.rn.f64.s32 	%fd1, %r1;
	st.local.f64 	[%rd4], %fd1;
	add.u64 	%rd6, %SP, 16;
	add.u64 	%rd7, %SP, 32;
	{ // callseq 0, 0
	.param .b64 param0;
	st.param.b64 	[param0], %rd3;
	.param .b64 param1;
	st.param.b64 	[param1], %rd6;
	.param .b64 param2;
	st.param.b64 	[param2], %rd7;
	.param .b32 param3;
	st.param.b32 	[param3], 2;
	.param .b32 param4;
	st.param.b32 	[param4], 3;
	.param .b64 retval0;
	prototype_0 : .callprototype (.param .b64 _) _ (.param .b64 _, .param .b64 _, .param .b64 _, .param .b32 _, .param .b32 _);
	call (retval0), 
	%rd2, 
	(
	param0, 
	param1, 
	param2, 
	param3, 
	param4
	)
	, prototype_0;
	ld.param.f64 	%fd2, [retval0];
	} // callseq 0
	mul.wide.s32 	%rd8, %r1, 8;
	add.s64 	%rd9, %rd5, %rd8;
	st.global.f64 	[%rd9], %fd2;
$L__BB1_2:
	ret;

}
	// .globl	_ZN3cub18CUB_300001_SM_10006detail11EmptyKernelIvEEvv
.visible .entry _ZN3cub18CUB_300001_SM_10006detail11EmptyKernelIvEEvv()
{


	ret;

}


// ===== COMPILED SASS (sm_100) =====

	.target	sm_100

	.elftype	@"ET_EXEC"


//--------------------- .note.nv.tkinfo           --------------------------
	.section	.note.nv.tkinfo,"",@"SHT_NOTE"
	.sectionflags	@"SHF_NOTE_NV_TKINFO"
	.tkinfo
        /*0018*/ 	.word	0x00000002
        /*0030*/ 	.string	""
        /*0030*/ 	.string	"ptxas"
        /*0030*/ 	.string	"Cuda compilation tools, release 13.0, V13.0.88"
        /*0030*/ 	.string	"Build cuda_13.0.r13.0/compiler.36424714_0"
        /*0030*/ 	.string	"-arch sm_100 -m 64 "



//--------------------- .note.nv.cuinfo           --------------------------
	.section	.note.nv.cuinfo,"",@"SHT_NOTE"
	.sectionflags	@"SHF_NOTE_NV_CUINFO"
        /*0018*/ 	.short	0x0002
        /*001a*/ 	.short	0x0064
        /*001c*/ 	.short	0x0082
	.zero		2


//--------------------- .nv.info                  --------------------------
	.section	.nv.info,"",@"SHT_CUDA_INFO"
	.align	4


	//----- nvinfo : EIATTR_REGCOUNT
	.align		4
        /*0000*/ 	.byte	0x04, 0x2f
        /*0002*/ 	.short	(.L_54 - .L_53)
	.align		4
.L_53:
        /*0004*/ 	.word	index@(_ZN3cub18CUB_300001_SM_10006detail11EmptyKernelIvEEvv)
        /*0008*/ 	.word	0x00000004


	//----- nvinfo : EIATTR_FRAME_SIZE
	.align		4
.L_54:
        /*000c*/ 	.byte	0x04, 0x11
        /*000e*/ 	.short	(.L_56 - .L_55)
	.align		4
.L_55:
        /*0010*/ 	.word	index@(_ZN3cub18CUB_300001_SM_10006detail11EmptyKernelIvEEvv)
        /*0014*/ 	.word	0x00000000


	//----- nvinfo : EIATTR_REGCOUNT
	.align		4
.L_56:
        /*0018*/ 	.byte	0x04, 0x2f
        /*001a*/ 	.short	(.L_58 - .L_57)
	.align		4
.L_57:
        /*001c*/ 	.word	index@(_Z21test_function_pointeriPdPFdS_S_S_iiE)
        /*0020*/ 	.word	0x00000018


	//----- nvinfo : EIATTR_FRAME_SIZE
	.align		4
.L_58:
        /*0024*/ 	.byte	0x04, 0x11
        /*0026*/ 	.short	(.L_60 - .L_59)
	.align		4
.L_59:
        /*0028*/ 	.word	index@($_Z21test_function_pointeriPdPFdS_S_S_iiE$_Z13test_functionPdS_S_ii)
        /*002c*/ 	.word	0x00000038


	//----- nvinfo : EIATTR_FRAME_SIZE
	.align		4
.L_60:
        /*0030*/ 	.byte	0x04, 0x11
        /*0032*/ 	.short	(.L_62 - .L_61)
	.align		4
.L_61:
        /*0034*/ 	.word	index@(_Z21test_function_pointeriPdPFdS_S_S_iiE)
        /*0038*/ 	.word	0x00000038


	//----- nvinfo : EIATTR_MIN_STACK_SIZE
	.align		4
.L_62:
        /*003c*/ 	.byte	0x04, 0x12
        /*003e*/ 	.short	(.L_64 - .L_63)
	.align		4
.L_63:
        /*0040*/ 	.word	index@(_Z21test_function_pointeriPdPFdS_S_S_iiE)
        /*0044*/ 	.word	0x00000038


	//----- nvinfo : EIATTR_MIN_STACK_SIZE
	.align		4
.L_64:
        /*0048*/ 	.byte	0x04, 0x12
        /*004a*/ 	.short	(.L_66 - .L_65)
	.align		4
.L_65:
        /*004c*/ 	.word	index@(_ZN3cub18CUB_300001_SM_10006detail11EmptyKernelIvEEvv)
        /*0050*/ 	.word	0x00000000
.L_66:


//--------------------- .nv.compat                --------------------------
	.section	.nv.compat,"",@"SHT_CUDA_COMPAT_INFO"
	.align	4
        /*0000*/ 	.byte	0x02, 0x09, 0x00, 0x00, 0x02, 0x02, 0x01, 0x00, 0x02, 0x05, 0x05, 0x00, 0x03, 0x07, 0x01, 0x01
        /*0010*/ 	.byte	0x02, 0x03, 0x00, 0x00, 0x02, 0x06, 0x01, 0x00, 0x04, 0x0b, 0x08, 0x00, 0x09, 0x00, 0x00, 0x00
        /*0020*/ 	.byte	0x00, 0x00, 0x00, 0x00


//--------------------- .nv.info._Z21test_function_pointeriPdPFdS_S_S_iiE --------------------------
	.section	.nv.info._Z21test_function_pointeriPdPFdS_S_S_iiE,"",@"SHT_CUDA_INFO"
	.sectionflags	@""
	.align	4


	//----- nvinfo : EIATTR_CUDA_API_VERSION
	.align		4
        /*0000*/ 	.byte	0x04, 0x37
        /*0002*/ 	.short	(.L_68 - .L_67)
.L_67:
        /*0004*/ 	.word	0x00000082


	//----- nvinfo : EIATTR_KPARAM_INFO
	.align		4
.L_68:
        /*0008*/ 	.byte	0x04, 0x17
        /*000a*/ 	.short	(.L_70 - .L_69)
.L_69:
        /*000c*/ 	.word	0x00000000
        /*0010*/ 	.short	0x0002
        /*0012*/ 	.short	0x0010
        /*0014*/ 	.byte	0x00, 0xf5, 0x21, 0x00


	//----- nvinfo : EIATTR_KPARAM_INFO
	.align		4
.L_70:
        /*0018*/ 	.byte	0x04, 0x17
        /*001a*/ 	.short	(.L_72 - .L_71)
.L_71:
        /*001c*/ 	.word	0x00000000
        /*0020*/ 	.short	0x0001
        /*0022*/ 	.short	0x0008
        /*0024*/ 	.byte	0x00, 0xf5, 0x21, 0x00


	//----- nvinfo : EIATTR_KPARAM_INFO
	.align		4
.L_72:
        /*0028*/ 	.byte	0x04, 0x17
        /*002a*/ 	.short	(.L_74 - .L_73)
.L_73:
        /*002c*/ 	.word	0x00000000
        /*0030*/ 	.short	0x0000
        /*0032*/ 	.short	0x0000
        /*0034*/ 	.byte	0x00, 0xf0, 0x11, 0x00


	//----- nvinfo : EIATTR_SPARSE_MMA_MASK
	.align		4
.L_74:
        /*0038*/ 	.byte	0x03, 0x50
        /*003a*/ 	.short	0x0000


	//----- nvinfo : EIATTR_MAXREG_COUNT
	.align		4
        /*003c*/ 	.byte	0x03, 0x1b
        /*003e*/ 	.short	0x00ff


	//----- nvinfo : EIATTR_MERCURY_ISA_VERSION
	.align		4
        /*0040*/ 	.byte	0x03, 0x5f
        /*0042*/ 	.short	0x0101


	//----- nvinfo : EIATTR_VRC_CTA_INIT_COUNT
	.align		4
        /*0044*/ 	.byte	0x02, 0x4a
	.zero		1
	.zero		1


	//----- nvinfo : EIATTR_EXIT_INSTR_OFFSETS
	.align		4
        /*0048*/ 	.byte	0x04, 0x1c
        /*004a*/ 	.short	(.L_76 - .L_75)


	//   ....[0]....
.L_75:
        /*004c*/ 	.word	0x000000c0


	//   ....[1]....
        /*0050*/ 	.word	0x000001e0


	//----- nvinfo : EIATTR_CRS_STACK_SIZE
	.align		4
.L_76:
        /*0054*/ 	.byte	0x04, 0x1e
        /*0056*/ 	.short	(.L_78 - .L_77)
.L_77:
        /*0058*/ 	.word	0x00000000


	//----- nvinfo : EIATTR_CBANK_PARAM_SIZE
	.align		4
.L_78:
        /*005c*/ 	.byte	0x03, 0x19
        /*005e*/ 	.short	0x0018


	//----- nvinfo : EIATTR_PARAM_CBANK
	.align		4
        /*0060*/ 	.byte	0x04, 0x0a
        /*0062*/ 	.short	(.L_80 - .L_79)
	.align		4
.L_79:
        /*0064*/ 	.word	index@(.nv.constant0._Z21test_function_pointeriPdPFdS_S_S_iiE)
        /*0068*/ 	.short	0x0380
        /*006a*/ 	.short	0x0018


	//----- nvinfo : EIATTR_SW_WAR
	.align		4
.L_80:
        /*006c*/ 	.byte	0x04, 0x36
        /*006e*/ 	.short	(.L_82 - .L_81)
.L_81:
        /*0070*/ 	.word	0x00000008
.L_82:


//--------------------- .nv.info._ZN3cub18CUB_300001_SM_10006detail11EmptyKernelIvEEvv --------------------------
	.section	.nv.info._ZN3cub18CUB_300001_SM_10006detail11EmptyKernelIvEEvv,"",@"SHT_CUDA_INFO"
	.sectionflags	@""
	.align	4


	//----- nvinfo : EIATTR_CUDA_API_VERSION
	.align		4
        /*0000*/ 	.byte	0x04, 0x37
        /*0002*/ 	.short	(.L_84 - .L_83)
.L_83:
        /*0004*/ 	.word	0x00000082


	//----- nvinfo : EIATTR_SPARSE_MMA_MASK
	.align		4
.L_84:
        /*0008*/ 	.byte	0x03, 0x50
        /*000a*/ 	.short	0x0000


	//----- nvinfo : EIATTR_MAXREG_COUNT
	.align		4
        /*000c*/ 	.byte	0x03, 0x1b
        /*000e*/ 	.short	0x00ff


	//----- nvinfo : EIATTR_MERCURY_ISA_VERSION
	.align		4
        /*0010*/ 	.byte	0x03, 0x5f
        /*0012*/ 	.short	0x0101


	//----- nvinfo : EIATTR_VRC_CTA_INIT_COUNT
	.align		4
        /*0014*/ 	.byte	0x02, 0x4a
	.zero		1
	.zero		1


	//----- nvinfo : EIATTR_EXIT_INSTR_OFFSETS
	.align		4
        /*0018*/ 	.byte	0x04, 0x1c
        /*001a*/ 	.short	(.L_86 - .L_85)


	//   ....[0]....
.L_85:
        /*001c*/ 	.word	0x00000010


	//----- nvinfo : EIATTR_SW_WAR
	.align		4
.L_86:
        /*0020*/ 	.byte	0x04, 0x36
        /*0022*/ 	.short	(.L_88 - .L_87)
.L_87:
        /*0024*/ 	.word	0x00000008
.L_88:


//--------------------- .nv.callgraph             --------------------------
	.section	.nv.callgraph,"",@"SHT_CUDA_CALLGRAPH"
	.align	4
	.sectionentsize	8
	.align		4
        /*0000*/ 	.word	0x00000000
	.align		4
        /*0004*/ 	.word	0xffffffff
	.align		4
        /*0008*/ 	.word	0x00000000
	.align		4
        /*000c*/ 	.word	0xfffffffe
	.align		4
        /*0010*/ 	.word	0x00000000
	.align		4
        /*0014*/ 	.word	0xfffffffd
	.align		4
        /*0018*/ 	.word	0x00000000
	.align		4
        /*001c*/ 	.word	0xfffffffc


//--------------------- .nv.constant4             --------------------------
	.section	.nv.constant4,"a",@progbits
	.align	8
	.align		8
.nv.constant4:
        /*0000*/ 	.dword	precalc_xorwow_matrix
	.align		8
        /*0008*/ 	.dword	precalc_xorwow_offset_matrix
	.align		8
        /*0010*/ 	.dword	mrg32k3aM1
	.align		8
        /*0018*/ 	.dword	mrg32k3aM2
	.align		8
        /*0020*/ 	.dword	mrg32k3aM1SubSeq
	.align		8
        /*0028*/ 	.dword	mrg32k3aM2SubSeq
	.align		8
        /*0030*/ 	.dword	mrg32k3aM1Seq
	.align		8
        /*0038*/ 	.dword	mrg32k3aM2Seq
	.align		8
        /*0040*/ 	.dword	_ZN34_INTERNAL_f97ada17_4_k_cu_a6cfca2d4cuda3std3__45__cpo5beginE
	.align		8
        /*0048*/ 	.dword	_ZN34_INTERNAL_f97ada17_4_k_cu_a6cfca2d4cuda3std3__45__cpo3endE
	.align		8
        /*0050*/ 	.dword	_ZN34_INTERNAL_f97ada17_4_k_cu_a6cfca2d4cuda3std3__45__cpo6cbeginE
	.align		8
        /*0058*/ 	.dword	_ZN34_INTERNAL_f97ada17_4_k_cu_a6cfca2d4cuda3std3__45__cpo4cendE
	.align		8
        /*0060*/ 	.dword	_ZN34_INTERNAL_f97ada17_4_k_cu_a6cfca2d4cuda3std3__45__cpo6rbeginE
	.align		8
        /*0068*/ 	.dword	_ZN34_INTERNAL_f97ada17_4_k_cu_a6cfca2d4cuda3std3__45__cpo4rendE
	.align		8
        /*0070*/ 	.dword	_ZN34_INTERNAL_f97ada17_4_k_cu_a6cfca2d4cuda3std3__45__cpo7crbeginE
	.align		8
        /*0078*/ 	.dword	_ZN34_INTERNAL_f97ada17_4_k_cu_a6cfca2d4cuda3std3__45__cpo5crendE
	.align		8
        /*0080*/ 	.dword	_ZN34_INTERNAL_f97ada17_4_k_cu_a6cfca2d4cuda3std3__436_GLOBAL__N__f97ada17_4_k_cu_a6cfca2d6ignoreE
	.align		8
        /*0088*/ 	.dword	_ZN34_INTERNAL_f97ada17_4_k_cu_a6cfca2d4cuda3std3__419piecewise_constructE
	.align		8
        /*0090*/ 	.dword	_ZN34_INTERNAL_f97ada17_4_k_cu_a6cfca2d4cuda3std3__48in_placeE
	.align		8
        /*0098*/ 	.dword	_ZN34_INTERNAL_f97ada17_4_k_cu_a6cfca2d4cuda3std3__420unreachable_sentinelE
	.align		8
        /*00a0*/ 	.dword	_ZN34_INTERNAL_f97ada17_4_k_cu_a6cfca2d4cuda3std3__47nulloptE
	.align		8
        /*00a8*/ 	.dword	_ZN34_INTERNAL_f97ada17_4_k_cu_a6cfca2d4cuda3std3__48unexpectE
	.align		8
        /*00b0*/ 	.dword	_ZN34_INTERNAL_f97ada17_4_k_cu_a6cfca2d4cuda3std6ranges3__45__cpo4swapE
	.align		8
        /*00b8*/ 	.dword	_ZN34_INTERNAL_f97ada17_4_k_cu_a6cfca2d4cuda3std6ranges3__45__cpo9iter_moveE
	.align		8
        /*00c0*/ 	.dword	_ZN34_INTERNAL_f97ada17_4_k_cu_a6cfca2d4cuda3std6ranges3__45__cpo5beginE
	.align		8
        /*00c8*/ 	.dword	_ZN34_INTERNAL_f97ada17_4_k_cu_a6cfca2d4cuda3std6ranges3__45__cpo3endE
	.align		8
        /*00d0*/ 	.dword	_ZN34_INTERNAL_f97ada17_4_k_cu_a6cfca2d4cuda3std6ranges3__45__cpo6cbeginE
	.align		8
        /*00d8*/ 	.dword	_ZN34_INTERNAL_f97ada17_4_k_cu_a6cfca2d4cuda3std6ranges3__45__cpo4cendE
	.align		8
        /*00e0*/ 	.dword	_ZN34_INTERNAL_f97ada17_4_k_cu_a6cfca2d4cuda3std6ranges3__45__cpo7advanceE
	.align		8
        /*00e8*/ 	.dword	_ZN34_INTERNAL_f97ada17_4_k_cu_a6cfca2d4cuda3std6ranges3__45__cpo9iter_swapE
	.align		8
        /*00f0*/ 	.dword	_ZN34_INTERNAL_f97ada17_4_k_cu_a6cfca2d4cuda3std6ranges3__45__cpo4nextE
	.align		8
        /*00f8*/ 	.dword	_ZN34_INTERNAL_f97ada17_4_k_cu_a6cfca2d4cuda3std6ranges3__45__cpo4prevE
	.align		8
        /*0100*/ 	.dword	_ZN34_INTERNAL_f97ada17_4_k_cu_a6cfca2d4cuda3std6ranges3__45__cpo4dataE
	.align		8
        /*0108*/ 	.dword	_ZN34_INTERNAL_f97ada17_4_k_cu_a6cfca2d4cuda3std6ranges3__45__cpo5cdataE
	.align		8
        /*0110*/ 	.dword	_ZN34_INTERNAL_f97ada17_4_k_cu_a6cfca2d4cuda3std6ranges3__45__cpo4sizeE
	.align		8
        /*0118*/ 	.dword	_ZN34_INTERNAL_f97ada17_4_k_cu_a6cfca2d4cuda3std6ranges3__45__cpo5ssizeE
	.align		8
        /*0120*/ 	.dword	_ZN34_INTERNAL_f97ada17_4_k_cu_a6cfca2d4cuda3std6ranges3__45__cpo8distanceE
	.align		8
        /*0128*/ 	.dword	_ZN34_INTERNAL_f97ada17_4_k_cu_a6cfca2d6thrust24THRUST_300001_SM_1000_NS8cuda_cub3parE
	.align		8
        /*0130*/ 	.dword	_ZN34_INTERNAL_f97ada17_4_k_cu_a6cfca2d6thrust24THRUST_300001_SM_1000_NS8cuda_cub10par_nosyncE
	.align		8
        /*0138*/ 	.dword	_ZN34_INTERNAL_f97ada17_4_k_cu_a6cfca2d6thrust24THRUST_300001_SM_1000_NS6system6detail10sequential3seqE
	.align		8
        /*0140*/ 	.dword	_ZN34_INTERNAL_f97ada17_4_k_cu_a6cfca2d6thrust24THRUST_300001_SM_1000_NS12placeholders2_1E
	.align		8
        /*0148*/ 	.dword	_ZN34_INTERNAL_f97ada17_4_k_cu_a6cfca2d6thrust24THRUST_300001_SM_1000_NS12placeholders2_2E
	.align		8
        /*0150*/ 	.dword	_ZN34_INTERNAL_f97ada17_4_k_cu_a6cfca2d6thrust24THRUST_300001_SM_1000_NS12placeholders2_3E
	.align		8
        /*0158*/ 	.dword	_ZN34_INTERNAL_f97ada17_4_k_cu_a6cfca2d6thrust24THRUST_300001_SM_1000_NS12placeholders2_4E
	.align		8
        /*0160*/ 	.dword	_ZN34_INTERNAL_f97ada17_4_k_cu_a6cfca2d6thrust24THRUST_300001_SM_1000_NS12placeholders2_5E
	.align		8
        /*0168*/ 	.dword	_ZN34_INTERNAL_f97ada17_4_k_cu_a6cfca2d6thrust24THRUST_300001_SM_1000_NS12placeholders2_6E
	.align		8
        /*0170*/ 	.dword	_ZN34_INTERNAL_f97ada17_4_k_cu_a6cfca2d6thrust24THRUST_300001_SM_1000_NS12placeholders2_7E
	.align		8
        /*0178*/ 	.dword	_ZN34_INTERNAL_f97ada17_4_k_cu_a6cfca2d6thrust24THRUST_300001_SM_1000_NS12placeholders2_8E
	.align		8
        /*0180*/ 	.dword	_ZN34_INTERNAL_f97ada17_4_k_cu_a6cfca2d6thrust24THRUST_300001_SM_1000_NS12placeholders2_9E
	.align		8
        /*0188*/ 	.dword	_ZN34_INTERNAL_f97ada17_4_k_cu_a6cfca2d6thrust24THRUST_300001_SM_1000_NS12placeholders3_10E
	.align		8
        /*0190*/ 	.dword	_ZN34_INTERNAL_f97ada17_4_k_cu_a6cfca2d6thrust24THRUST_300001_SM_1000_NS3seqE


//--------------------- .nv.constant3             --------------------------
	.section	.nv.constant3,"a",@progbits
	.align	8
.nv.constant3:
	.type		__cr_lgamma_table,@object
	.size		__cr_lgamma_table,(p_test_function - __cr_lgamma_table)
__cr_lgamma_table:
        /*0000*/ 	.byte	0x00, 0x00, 0x00, 0x00, 0x00, 0x00, 0x00, 0x00, 0x00, 0x00, 0x00, 0x00, 0x00, 0x00, 0x00, 0x00
        /*0010*/ 	.byte	0xef, 0x39, 0xfa, 0xfe, 0x42, 0x2e, 0xe6, 0x3f, 0x02, 0x20, 0x2a, 0xfa, 0x0b, 0xab, 0xfc, 0x3f
        /*0020*/ 	.byte	0xf9, 0x2c, 0x92, 0x7c, 0xa7, 0x6c, 0x09, 0x40, 0xc9, 0x79, 0x44, 0x3c, 0x64, 0x26, 0x13, 0x40
        /*0030*/ 	.byte	0xca, 0x01, 0xcf, 0x3a, 0x27, 0x51, 0x1a, 0x40, 0x30, 0xcc, 0x2d, 0xf3, 0xe1, 0x0c, 0x21, 0x40
        /*0040*/ 	.byte	0x0d, 0xb7, 0xfc, 0x82, 0x8e, 0x35, 0x25, 0x40
	.type		p_test_function,@object
	.size		p_test_function,(.L_9 - p_test_function)
p_test_function:
        /*0048*/ 	.byte	0x08, 0x00, 0x00, 0x00, 0x00, 0x00, 0x00, 0x00
.L_9:


//--------------------- .nv.constant2._Z21test_function_pointeriPdPFdS_S_S_iiE --------------------------
	.section	.nv.constant2._Z21test_function_pointeriPdPFdS_S_S_iiE,"a",@progbits
	.sectionflags	@""
	.align	4
.nv.constant2._Z21test_function_pointeriPdPFdS_S_S_iiE:
        /*0000*/ 	.byte	0x01, 0x00, 0x00, 0x00, 0x00, 0x00, 0x00, 0x00, 0xf0, 0x01, 0x00, 0x00, 0x00, 0x00, 0x00, 0x00


//--------------------- .text._Z21test_function_pointeriPdPFdS_S_S_iiE --------------------------
	.section	.text._Z21test_function_pointeriPdPFdS_S_S_iiE,"ax",@progbits
	.align	128
        .global         _Z21test_function_pointeriPdPFdS_S_S_iiE
        .type           _Z21test_function_pointeriPdPFdS_S_S_iiE,@function
        .size           _Z21test_function_pointeriPdPFdS_S_S_iiE,(.L_x_2 - _Z21test_function_pointeriPdPFdS_S_S_iiE)
        .other          _Z21test_function_pointeriPdPFdS_S_S_iiE,@"STO_CUDA_ENTRY STV_DEFAULT"
_Z21test_function_pointeriPdPFdS_S_S_iiE:
.text._Z21test_function_pointeriPdPFdS_S_S_iiE:
[----:B------:R-:W0:Y:S01]  /*0000*/  LDC R1, c[0x0][0x37c] ;  /* 0x0000df00ff017b82 */ /* 0x000e220000000800 */
[----:B------:R-:W1:Y:S01]  /*0010*/  S2R R2, SR_TID.X ;  /* 0x0000000000027919 */ /* 0x000e620000002100 */
[----:B------:R-:W2:Y:S06]  /*0020*/  LDCU UR5, c[0x0][0x2fc] ;  /* 0x00005f80ff0577ac */ /* 0x000eac0008000800 */
[----:B------:R-:W1:Y:S01]  /*0030*/  S2UR UR6, SR_CTAID.X ;  /* 0x00000000000679c3 */ /* 0x000e620000002500 */
[----:B0-----:R-:W-:Y:S01]  /*0040*/  VIADD R1, R1, 0xffffffd0 ;  /* 0xffffffd001017836 */ /* 0x001fe20000000000 */
[----:B------:R-:W0:Y:S01]  /*0050*/  LDCU UR7, c[0x0][0x380] ;  /* 0x00007000ff0777ac */ /* 0x000e220008000800 */
[----:B------:R-:W3:Y:S05]  /*0060*/  LDCU UR4, c[0x0][0x2f8] ;  /* 0x00005f00ff0477ac */ /* 0x000eea0008000800 */
[----:B------:R-:W1:Y:S01]  /*0070*/  LDC R3, c[0x0][0x360] ;  /* 0x0000d800ff037b82 */ /* 0x000e620000000800 */
[----:B---3--:R-:W-:-:S05]  /*0080*/  IADD3 R4, P1, PT, R1, UR4, RZ ;  /* 0x0000000401047c10 */ /* 0x008fca000ff3e0ff */
[----:B--2---:R-:W-:Y:S02]  /*0090*/  IMAD.X R5, RZ, RZ, UR5, P1 ;  /* 0x00000005ff057e24 */ /* 0x004fe400088e06ff */
[----:B-1----:R-:W-:-:S05]  /*00a0*/  IMAD R2, R3, UR6, R2 ;  /* 0x0000000603027c24 */ /* 0x002fca000f8e0202 */
[----:B0-----:R-:W-:-:S13]  /*00b0*/  ISETP.GE.AND P0, PT, R2, UR7, PT ;  /* 0x0000000702007c0c */ /* 0x001fda000bf06270 */
[----:B------:R-:W-:Y:S05]  /*00c0*/  @P0 EXIT ;  /* 0x000000000000094d */ /* 0x000fea0003800000 */
[----:B------:R-:W0:Y:S01]  /*00d0*/  LDC R14, c[0x0][0x390] ;  /* 0x0000e400ff0e7b82 */ /* 0x000e220000000800 */
[----:B------:R-:W1:Y:S01]  /*00e0*/  I2F.F64 R12, R2 ;  /* 0x00000002000c7312 */ /* 0x000e620000201c00 */
[C---:B------:R-:W-:Y:S01]  /*00f0*/  IADD3 R8, P1, PT, R4.reuse, 0x20, RZ ;  /* 0x0000002004087810 */ /* 0x040fe20007f3e0ff */
[----:B------:R-:W-:Y:S01]  /*0100*/  HFMA2 R10, -RZ, RZ, 0, 1.1920928955078125e-07 ;  /* 0x00000002ff0a7431 */ /* 0x000fe200000001ff */
[----:B------:R-:W-:Y:S01]  /*0110*/  IADD3 R6, P0, PT, R4, 0x10, RZ ;  /* 0x0000001004067810 */ /* 0x000fe20007f1e0ff */
[----:B------:R-:W-:Y:S01]  /*0120*/  IMAD.MOV.U32 R11, RZ, RZ, 0x3 ;  /* 0x00000003ff0b7424 */ /* 0x000fe200078e00ff */
[----:B------:R-:W-:Y:S01]  /*0130*/  MOV R20, 0x1b0 ;  /* 0x000001b000147802 */ /* 0x000fe20000000f00 */
[----:B------:R-:W-:Y:S01]  /*0140*/  IMAD.X R9, RZ, RZ, R5, P1 ;  /* 0x000000ffff097224 */ /* 0x000fe200008e0605 */
[----:B------:R-:W-:Y:S01]  /*0150*/  IADD3.X R7, PT, PT, RZ, R5, RZ, P0, !PT ;  /* 0x00000005ff077210 */ /* 0x000fe200007fe4ff */
[----:B------:R-:W2:Y:S01]  /*0160*/  LDCU.64 UR36, c[0x0][0x358] ;  /* 0x00006b00ff2477ac */ /* 0x000ea20008000a00 */
[----:B------:R-:W-:Y:S01]  /*0170*/  MOV R21, 0x0 ;  /* 0x0000000000157802 */ /* 0x000fe20000000f00 */
[----:B-1----:R1:W-:Y:S02]  /*0180*/  STL.64 [R1], R12 ;  /* 0x0000000c01007387 */ /* 0x0023e40000100a00 */
[----:B012---:R-:W0:Y:S04]  /*0190*/  LDC.64 R14, c[0x2][R14] ;  /* 0x008000000e0e7b82 */ /* 0x007e280000000a00 */
[----:B0-----:R-:W-:Y:S05]  /*01a0*/  CALL.REL.NOINC R14 `(_Z21test_function_pointeriPdPFdS_S_S_iiE) ;  /* 0xfffffffc0e947344 */ /* 0x001fea0003c3ffff */
[----:B------:R-:W0:Y:S02]  /*01b0*/  LDC.64 R6, c[0x0][0x388] ;  /* 0x0000e200ff067b82 */ /* 0x000e240000000a00 */
[----:B0-----:R-:W-:-:S05]  /*01c0*/  IMAD.WIDE R2, R2, 0x8, R6 ;  /* 0x0000000802027825 */ /* 0x001fca00078e0206 */
[----:B------:R-:W-:Y:S01]  /*01d0*/  STG.E.64 desc[UR36][R2.64], R4 ;  /* 0x0000000402007986 */ /* 0x000fe2000c101b24 */
[----:B------:R-:W-:Y:S05]  /*01e0*/  EXIT ;  /* 0x000000000000794d */ /* 0x000fea0003800000 */
        .type           $_Z21test_function_pointeriPdPFdS_S_S_iiE$_Z13test_functionPdS_S_ii,@function
        .size           $_Z21test_function_pointeriPdPFdS_S_S_iiE$_Z13test_functionPdS_S_ii,(.L_x_2 - $_Z21test_function_pointeriPdPFdS_S_S_iiE$_Z13test_functionPdS_S_ii)
$_Z21test_function_pointeriPdPFdS_S_S_iiE$_Z13test_functionPdS_S_ii:
[----:B------:R-:W-:Y:S01]  /*01f0*/  VIADD R1, R1, 0xfffffff8 ;  /* 0xfffffff801017836 */ /* 0x000fe20000000000 */
[----:B------:R-:W-:-:S04]  /*0200*/  MOV R3, R5 ;  /* 0x0000000500037202 */ /* 0x000fc80000000f00 */
[----:B------:R0:W-:Y:S02]  /*0210*/  STL [R1], R2 ;  /* 0x0000000201007387 */ /* 0x0001e40000100800 */
[----:B0-----:R-:W-:Y:S01]  /*0220*/  IMAD.MOV.U32 R2, RZ, RZ, R4 ;  /* 0x000000ffff027224 */ /* 0x001fe200078e0004 */
[----:B------:R-:W0:Y:S04]  /*0230*/  LDCU.64 UR4, c[0x0][0x358] ;  /* 0x00006b00ff0477ac */ /* 0x000e280008000a00 */
[----:B0-----:R-:W2:Y:S04]  /*0240*/  LD.E.64 R4, desc[UR4][R2.64] ;  /* 0x0000000402047980 */ /* 0x001ea8000c101b00 */
[----:B------:R0:W2:Y:S02]  /*0250*/  LDL R2, [R1] ;  /* 0x0000000001027983 */ /* 0x0000a40000100800 */
[----:B0-----:R-:W-:Y:S01]  /*0260*/  IADD3 R1, PT, PT, R1, 0x8, RZ ;  /* 0x0000000801017810 */ /* 0x001fe20007ffe0ff */
[----:B--2---:R-:W-:Y:S06]  /*0270*/  RET.REL.NODEC R20 `(_Z21test_function_pointeriPdPFdS_S_S_iiE) ;  /* 0xfffffffc14607950 */ /* 0x004fec0003c3ffff */
.L_x_0:
[----:B------:R-:W-:-:S00]  /*0280*/  BRA `(.L_x_0) ;  /* 0xfffffffc00fc7947 */ /* 0x000fc0000383ffff */
[----:B------:R-:W-:-:S00]  /*0290*/  NOP ;  /* 0x0000000000007918 */ /* 0x000fc00000000000 */
        /* <DEDUP_REMOVED lines=14> */
.L_x_2:


//--------------------- .text._ZN3cub18CUB_300001_SM_10006detail11EmptyKernelIvEEvv --------------------------
	.section	.text._ZN3cub18CUB_300001_SM_10006detail11EmptyKernelIvEEvv,"ax",@progbits
	.align	128
        .global         _ZN3cub18CUB_300001_SM_10006detail11EmptyKernelIvEEvv
        .type           _ZN3cub18CUB_300001_SM_10006detail11EmptyKernelIvEEvv,@function
        .size           _ZN3cub18CUB_300001_SM_10006detail11EmptyKernelIvEEvv,(.L_x_4 - _ZN3cub18CUB_300001_SM_10006detail11EmptyKernelIvEEvv)
        .other          _ZN3cub18CUB_300001_SM_10006detail11EmptyKernelIvEEvv,@"STO_CUDA_ENTRY STV_DEFAULT"
_ZN3cub18CUB_300001_SM_10006detail11EmptyKernelIvEEvv:
.text._ZN3cub18CUB_300001_SM_10006detail11EmptyKernelIvEEvv:
[----:B------:R-:W-:Y:S01]  /*0000*/  LDC R1, c[0x0][0x37c] ;  /* 0x0000df00ff017b82 */ /* 0x000fe20000000800 */
[----:B------:R-:W-:Y:S05]  /*0010*/  EXIT ;  /* 0x000000000000794d */ /* 0x000fea0003800000 */
.L_x_1:
        /* <DEDUP_REMOVED lines=14> */
.L_x_4:


//--------------------- .nv.global.init           --------------------------
	.section	.nv.global.init,"aw",@progbits
	.align	4
.nv.global.init:
	.type		mrg32k3aM1SubSeq,@object
	.size		mrg32k3aM1SubSeq,(mrg32k3aM2SubSeq - mrg32k3aM1SubSeq)
mrg32k3aM1SubSeq:
        /* <DEDUP_REMOVED lines=126> */
	.type		mrg32k3aM2SubSeq,@object
	.size		mrg32k3aM2SubSeq,(mrg32k3aM1 - mrg32k3aM2SubSeq)
mrg32k3aM2SubSeq:
        /* <DEDUP_REMOVED lines=126> */
	.type		mrg32k3aM1,@object
	.size		mrg32k3aM1,(mrg32k3aM1Seq - mrg32k3aM1)
mrg32k3aM1:
        /* <DEDUP_REMOVED lines=144> */
	.type		mrg32k3aM1Seq,@object
	.size		mrg32k3aM1Seq,(mrg32k3aM2 - mrg32k3aM1Seq)
mrg32k3aM1Seq:
        /* <DEDUP_REMOVED lines=144> */
	.type		mrg32k3aM2,@object
	.size		mrg32k3aM2,(mrg32k3aM2Seq - mrg32k3aM2)
mrg32k3aM2:
        /* <DEDUP_REMOVED lines=144> */
	.type		mrg32k3aM2Seq,@object
	.size		mrg32k3aM2Seq,(precalc_xorwow_matrix - mrg32k3aM2Seq)
mrg32k3aM2Seq:
        /* <DEDUP_REMOVED lines=144> */
	.type		precalc_xorwow_matrix,@object
	.size		precalc_xorwow_matrix,(precalc_xorwow_offset_matrix - precalc_xorwow_matrix)
precalc_xorwow_matrix:
        /* <DEDUP_REMOVED lines=6400> */
	.type		precalc_xorwow_offset_matrix,@object
	.size		precalc_xorwow_offset_matrix,(.L_1 - precalc_xorwow_offset_matrix)
precalc_xorwow_offset_matrix:
        /* <DEDUP_REMOVED lines=6400> */
.L_1:


//--------------------- .nv.shared.reserved.0     --------------------------
	.section	.nv.shared.reserved.0,"aw",@nobits
	.weak		__nv_reservedSMEM_offset_0_alias
	.size		__nv_reservedSMEM_offset_0_alias, 0, 64
	.other		__nv_reservedSMEM_offset_0_alias,@"STO_CUDA_RESERVED_SHARED STV_DEFAULT"
__nv_reservedSMEM_offset_0_alias:
	.zero		0
	.zero		64


//--------------------- .nv.global                --------------------------
	.section	.nv.global,"aw",@nobits
.nv.global:
	.type		_ZN34_INTERNAL_f97ada17_4_k_cu_a6cfca2d6thrust24THRUST_300001_SM_1000_NS3seqE,@object
	.size		_ZN34_INTERNAL_f97ada17_4_k_cu_a6cfca2d6thrust24THRUST_300001_SM_1000_NS3seqE,(_ZN34_INTERNAL_f97ada17_4_k_cu_a6cfca2d4cuda3std3__48in_placeE - _ZN34_INTERNAL_f97ada17_4_k_cu_a6cfca2d6thrust24THRUST_300001_SM_1000_NS3seqE)
_ZN34_INTERNAL_f97ada17_4_k_cu_a6cfca2d6thrust24THRUST_300001_SM_1000_NS3seqE:
	.zero		1
	.type		_ZN34_INTERNAL_f97ada17_4_k_cu_a6cfca2d4cuda3std3__48in_placeE,@object
	.size		_ZN34_INTERNAL_f97ada17_4_k_cu_a6cfca2d4cuda3std3__48in_placeE,(_ZN34_INTERNAL_f97ada17_4_k_cu_a6cfca2d4cuda3std6ranges3__45__cpo4sizeE - _ZN34_INTERNAL_f97ada17_4_k_cu_a6cfca2d4cuda3std3__48in_placeE)
_ZN34_INTERNAL_f97ada17_4_k_cu_a6cfca2d4cuda3std3__48in_placeE:
	.zero		1
	.type		_ZN34_INTERNAL_f97ada17_4_k_cu_a6cfca2d4cuda3std6ranges3__45__cpo4sizeE,@object
	.size		_ZN34_INTERNAL_f97ada17_4_k_cu_a6cfca2d4cuda3std6ranges3__45__cpo4sizeE,(_ZN34_INTERNAL_f97ada17_4_k_cu_a6cfca2d6thrust24THRUST_300001_SM_1000_NS12placeholders2_3E - _ZN34_INTERNAL_f97ada17_4_k_cu_a6cfca2d4cuda3std6ranges3__45__cpo4sizeE)
_ZN34_INTERNAL_f97ada17_4_k_cu_a6cfca2d4cuda3std6ranges3__45__cpo4sizeE:
	.zero		1
	.type		_ZN34_INTERNAL_f97ada17_4_k_cu_a6cfca2d6thrust24THRUST_300001_SM_1000_NS12placeholders2_3E,@object
	.size		_ZN34_INTERNAL_f97ada17_4_k_cu_a6cfca2d6thrust24THRUST_300001_SM_1000_NS12placeholders2_3E,(_ZN34_INTERNAL_f97ada17_4_k_cu_a6cfca2d4cuda3std3__45__cpo6cbeginE - _ZN34_INTERNAL_f97ada17_4_k_cu_a6cfca2d6thrust24THRUST_300001_SM_1000_NS12placeholders2_3E)
_ZN34_INTERNAL_f97ada17_4_k_cu_a6cfca2d6thrust24THRUST_300001_SM_1000_NS12placeholders2_3E:
	.zero		1
	.type		_ZN34_INTERNAL_f97ada17_4_k_cu_a6cfca2d4cuda3std3__45__cpo6cbeginE,@object
	.size		_ZN34_INTERNAL_f97ada17_4_k_cu_a6cfca2d4cuda3std3__45__cpo6cbeginE,(_ZN34_INTERNAL_f97ada17_4_k_cu_a6cfca2d4cuda3std6ranges3__45__cpo6cbeginE - _ZN34_INTERNAL_f97ada17_4_k_cu_a6cfca2d4cuda3std3__45__cpo6cbeginE)
_ZN34_INTERNAL_f97ada17_4_k_cu_a6cfca2d4cuda3std3__45__cpo6cbeginE:
	.zero		1
	.type		_ZN34_INTERNAL_f97ada17_4_k_cu_a6cfca2d4cuda3std6ranges3__45__cpo6cbeginE,@object
	.size		_ZN34_INTERNAL_f97ada17_4_k_cu_a6cfca2d4cuda3std6ranges3__45__cpo6cbeginE,(_ZN34_INTERNAL_f97ada17_4_k_cu_a6cfca2d6thrust24THRUST_300001_SM_1000_NS12placeholders2_7E - _ZN34_INTERNAL_f97ada17_4_k_cu_a6cfca2d4cuda3std6ranges3__45__cpo6cbeginE)
_ZN34_INTERNAL_f97ada17_4_k_cu_a6cfca2d4cuda3std6ranges3__45__cpo6cbeginE:
	.zero		1
	.type		_ZN34_INTERNAL_f97ada17_4_k_cu_a6cfca2d6thrust24THRUST_300001_SM_1000_NS12placeholders2_7E,@object
	.size		_ZN34_INTERNAL_f97ada17_4_k_cu_a6cfca2d6thrust24THRUST_300001_SM_1000_NS12placeholders2_7E,(_ZN34_INTERNAL_f97ada17_4_k_cu_a6cfca2d4cuda3std3__45__cpo7crbeginE - _ZN34_INTERNAL_f97ada17_4_k_cu_a6cfca2d6thrust24THRUST_300001_SM_1000_NS12placeholders2_7E)
_ZN34_INTERNAL_f97ada17_4_k_cu_a6cfca2d6thrust24THRUST_300001_SM_1000_NS12placeholders2_7E:
	.zero		1
	.type		_ZN34_INTERNAL_f97ada17_4_k_cu_a6cfca2d4cuda3std3__45__cpo7crbeginE,@object
	.size		_ZN34_INTERNAL_f97ada17_4_k_cu_a6cfca2d4cuda3std3__45__cpo7crbeginE,(_ZN34_INTERNAL_f97ada17_4_k_cu_a6cfca2d4cuda3std6ranges3__45__cpo4nextE - _ZN34_INTERNAL_f97ada17_4_k_cu_a6cfca2d4cuda3std3__45__cpo7crbeginE)
_ZN34_INTERNAL_f97ada17_4_k_cu_a6cfca2d4cuda3std3__45__cpo7crbeginE:
	.zero		1
	.type		_ZN34_INTERNAL_f97ada17_4_k_cu_a6cfca2d4cuda3std6ranges3__45__cpo4nextE,@object
	.size		_ZN34_INTERNAL_f97ada17_4_k_cu_a6cfca2d4cuda3std6ranges3__45__cpo4nextE,(_ZN34_INTERNAL_f97ada17_4_k_cu_a6cfca2d4cuda3std6ranges3__45__cpo4swapE - _ZN34_INTERNAL_f97ada17_4_k_cu_a6cfca2d4cuda3std6ranges3__45__cpo4nextE)
_ZN34_INTERNAL_f97ada17_4_k_cu_a6cfca2d4cuda3std6ranges3__45__cpo4nextE:
	.zero		1
	.type		_ZN34_INTERNAL_f97ada17_4_k_cu_a6cfca2d4cuda3std6ranges3__45__cpo4swapE,@object
	.size		_ZN34_INTERNAL_f97ada17_4_k_cu_a6cfca2d4cuda3std6ranges3__45__cpo4swapE,(_ZN34_INTERNAL_f97ada17_4_k_cu_a6cfca2d6thrust24THRUST_300001_SM_1000_NS8cuda_cub10par_nosyncE - _ZN34_INTERNAL_f97ada17_4_k_cu_a6cfca2d4cuda3std6ranges3__45__cpo4swapE)
_ZN34_INTERNAL_f97ada17_4_k_cu_a6cfca2d4cuda3std6ranges3__45__cpo4swapE:
	.zero		1
	.type		_ZN34_INTERNAL_f97ada17_4_k_cu_a6cfca2d6thrust24THRUST_300001_SM_1000_NS8cuda_cub10par_nosyncE,@object
	.size		_ZN34_INTERNAL_f97ada17_4_k_cu_a6cfca2d6thrust24THRUST_300001_SM_1000_NS8cuda_cub10par_nosyncE,(_ZN34_INTERNAL_f97ada17_4_k_cu_a6cfca2d6thrust24THRUST_300001_SM_1000_NS12placeholders2_9E - _ZN34_INTERNAL_f97ada17_4_k_cu_a6cfca2d6thrust24THRUST_300001_SM_1000_NS8cuda_cub10par_nosyncE)
_ZN34_INTERNAL_f97ada17_4_k_cu_a6cfca2d6thrust24THRUST_300001_SM_1000_NS8cuda_cub10par_nosyncE:
	.zero		1
	.type		_ZN34_INTERNAL_f97ada17_4_k_cu_a6cfca2d6thrust24THRUST_300001_SM_1000_NS12placeholders2_9E,@object
	.size		_ZN34_INTERNAL_f97ada17_4_k_cu_a6cfca2d6thrust24THRUST_300001_SM_1000_NS12placeholders2_9E,(_ZN34_INTERNAL_f97ada17_4_k_cu_a6cfca2d4cuda3std3__436_GLOBAL__N__f97ada17_4_k_cu_a6cfca2d6ignoreE - _ZN34_INTERNAL_f97ada17_4_k_cu_a6cfca2d6thrust24THRUST_300001_SM_1000_NS12placeholders2_9E)
_ZN34_INTERNAL_f97ada17_4_k_cu_a6cfca2d6thrust24THRUST_300001_SM_1000_NS12placeholders2_9E:
	.zero		1
	.type		_ZN34_INTERNAL_f97ada17_4_k_cu_a6cfca2d4cuda3std3__436_GLOBAL__N__f97ada17_4_k_cu_a6cfca2d6ignoreE,@object
	.size		_ZN34_INTERNAL_f97ada17_4_k_cu_a6cfca2d4cuda3std3__436_GLOBAL__N__f97ada17_4_k_cu_a6cfca2d6ignoreE,(_ZN34_INTERNAL_f97ada17_4_k_cu_a6cfca2d4cuda3std6ranges3__45__cpo4dataE - _ZN34_INTERNAL_f97ada17_4_k_cu_a6cfca2d4cuda3std3__436_GLOBAL__N__f97ada17_4_k_cu_a6cfca2d6ignoreE)
_ZN34_INTERNAL_f97ada17_4_k_cu_a6cfca2d4cuda3std3__436_GLOBAL__N__f97ada17_4_k_cu_a6cfca2d6ignoreE:
	.zero		1
	.type		_ZN34_INTERNAL_f97ada17_4_k_cu_a6cfca2d4cuda3std6ranges3__45__cpo4dataE,@object
	.size		_ZN34_INTERNAL_f97ada17_4_k_cu_a6cfca2d4cuda3std6ranges3__45__cpo4dataE,(_ZN34_INTERNAL_f97ada17_4_k_cu_a6cfca2d6thrust24THRUST_300001_SM_1000_NS12placeholders2_1E - _ZN34_INTERNAL_f97ada17_4_k_cu_a6cfca2d4cuda3std6ranges3__45__cpo4dataE)
_ZN34_INTERNAL_f97ada17_4_k_cu_a6cfca2d4cuda3std6ranges3__45__cpo4dataE:
	.zero		1
	.type		_ZN34_INTERNAL_f97ada17_4_k_cu_a6cfca2d6thrust24THRUST_300001_SM_1000_NS12placeholders2_1E,@object
	.size		_ZN34_INTERNAL_f97ada17_4_k_cu_a6cfca2d6thrust24THRUST_300001_SM_1000_NS12placeholders2_1E,(_ZN34_INTERNAL_f97ada17_4_k_cu_a6cfca2d4cuda3std3__45__cpo5beginE - _ZN34_INTERNAL_f97ada17_4_k_cu_a6cfca2d6thrust24THRUST_300001_SM_1000_NS12placeholders2_1E)
_ZN34_INTERNAL_f97ada17_4_k_cu_a6cfca2d6thrust24THRUST_300001_SM_1000_NS12placeholders2_1E:
	.zero		1
	.type		_ZN34_INTERNAL_f97ada17_4_k_cu_a6cfca2d4cuda3std3__45__cpo5beginE,@object
	.size		_ZN34_INTERNAL_f97ada17_4_k_cu_a6cfca2d4cuda3std3__45__cpo5beginE,(_ZN34_INTERNAL_f97ada17_4_k_cu_a6cfca2d4cuda3std6ranges3__45__cpo5beginE - _ZN34_INTERNAL_f97ada17_4_k_cu_a6cfca2d4cuda3std3__45__cpo5beginE)
_ZN34_INTERNAL_f97ada17_4_k_cu_a6cfca2d4cuda3std3__45__cpo5beginE:
	.zero		1
	.type		_ZN34_INTERNAL_f97ada17_4_k_cu_a6cfca2d4cuda3std6ranges3__45__cpo5beginE,@object
	.size		_ZN34_INTERNAL_f97ada17_4_k_cu_a6cfca2d4cuda3std6ranges3__45__cpo5beginE,(_ZN34_INTERNAL_f97ada17_4_k_cu_a6cfca2d6thrust24THRUST_300001_SM_1000_NS12placeholders2_5E - _ZN34_INTERNAL_f97ada17_4_k_cu_a6cfca2d4cuda3std6ranges3__45__cpo5beginE)
_ZN34_INTERNAL_f97ada17_4_k_cu_a6cfca2d4cuda3std6ranges3__45__cpo5beginE:
	.zero		1
	.type		_ZN34_INTERNAL_f97ada17_4_k_cu_a6cfca2d6thrust24THRUST_300001_SM_1000_NS12placeholders2_5E,@object
	.size		_ZN34_INTERNAL_f97ada17_4_k_cu_a6cfca2d6thrust24THRUST_300001_SM_1000_NS12placeholders2_5E,(_ZN34_INTERNAL_f97ada17_4_k_cu_a6cfca2d4cuda3std3__45__cpo6rbeginE - _ZN34_INTERNAL_f97ada17_4_k_cu_a6cfca2d6thrust24THRUST_300001_SM_1000_NS12placeholders2_5E)
_ZN34_INTERNAL_f97ada17_4_k_cu_a6cfca2d6thrust24THRUST_300001_SM_1000_NS12placeholders2_5E:
	.zero		1
	.type		_ZN34_INTERNAL_f97ada17_4_k_cu_a6cfca2d4cuda3std3__45__cpo6rbeginE,@object
	.size		_ZN34_INTERNAL_f97ada17_4_k_cu_a6cfca2d4cuda3std3__45__cpo6rbeginE,(_ZN34_INTERNAL_f97ada17_4_k_cu_a6cfca2d4cuda3std6ranges3__45__cpo7advanceE - _ZN34_INTERNAL_f97ada17_4_k_cu_a6cfca2d4cuda3std3__45__cpo6rbeginE)
_ZN34_INTERNAL_f97ada17_4_k_cu_a6cfca2d4cuda3std3__45__cpo6rbeginE:
	.zero		1
	.type		_ZN34_INTERNAL_f97ada17_4_k_cu_a6cfca2d4cuda3std6ranges3__45__cpo7advanceE,@object
	.size		_ZN34_INTERNAL_f97ada17_4_k_cu_a6cfca2d4cuda3std6ranges3__45__cpo7advanceE,(_ZN34_INTERNAL_f97ada17_4_k_cu_a6cfca2d4cuda3std3__47nulloptE - _ZN34_INTERNAL_f97ada17_4_k_cu_a6cfca2d4cuda3std6ranges3__45__cpo7advanceE)
_ZN34_INTERNAL_f97ada17_4_k_cu_a6cfca2d4cuda3std6ranges3__45__cpo7advanceE:
	.zero		1
	.type		_ZN34_INTERNAL_f97ada17_4_k_cu_a6cfca2d4cuda3std3__47nulloptE,@object
	.size		_ZN34_INTERNAL_f97ada17_4_k_cu_a6cfca2d4cuda3std3__47nulloptE,(_ZN34_INTERNAL_f97ada17_4_k_cu_a6cfca2d4cuda3std6ranges3__45__cpo8distanceE - _ZN34_INTERNAL_f97ada17_4_k_cu_a6cfca2d4cuda3std3__47nulloptE)
_ZN34_INTERNAL_f97ada17_4_k_cu_a6cfca2d4cuda3std3__47nulloptE:
	.zero		1
	.type		_ZN34_INTERNAL_f97ada17_4_k_cu_a6cfca2d4cuda3std6ranges3__45__cpo8distanceE,@object
	.size		_ZN34_INTERNAL_f97ada17_4_k_cu_a6cfca2d4cuda3std6ranges3__45__cpo8distanceE,(_ZN34_INTERNAL_f97ada17_4_k_cu_a6cfca2d6thrust24THRUST_300001_SM_1000_NS12placeholders3_10E - _ZN34_INTERNAL_f97ada17_4_k_cu_a6cfca2d4cuda3std6ranges3__45__cpo8distanceE)
_ZN34_INTERNAL_f97ada17_4_k_cu_a6cfca2d4cuda3std6ranges3__45__cpo8distanceE:
	.zero		1
	.type		_ZN34_INTERNAL_f97ada17_4_k_cu_a6cfca2d6thrust24THRUST_300001_SM_1000_NS12placeholders3_10E,@object
	.size		_ZN34_INTERNAL_f97ada17_4_k_cu_a6cfca2d6thrust24THRUST_300001_SM_1000_NS12placeholders3_10E,(_ZN34_INTERNAL_f97ada17_4_k_cu_a6cfca2d4cuda3std3__419piecewise_constructE - _ZN34_INTERNAL_f97ada17_4_k_cu_a6cfca2d6thrust24THRUST_300001_SM_1000_NS12placeholders3_10E)
_ZN34_INTERNAL_f97ada17_4_k_cu_a6cfca2d6thrust24THRUST_300001_SM_1000_NS12placeholders3_10E:
	.zero		1
	.type		_ZN34_INTERNAL_f97ada17_4_k_cu_a6cfca2d4cuda3std3__419piecewise_constructE,@object
	.size		_ZN34_INTERNAL_f97ada17_4_k_cu_a6cfca2d4cuda3std3__419piecewise_constructE,(_ZN34_INTERNAL_f97ada17_4_k_cu_a6cfca2d4cuda3std6ranges3__45__cpo5cdataE - _ZN34_INTERNAL_f97ada17_4_k_cu_a6cfca2d4cuda3std3__419piecewise_constructE)
_ZN34_INTERNAL_f97ada17_4_k_cu_a6cfca2d4cuda3std3__419piecewise_constructE:
	.zero		1
	.type		_ZN34_INTERNAL_f97ada17_4_k_cu_a6cfca2d4cuda3std6ranges3__45__cpo5cdataE,@object
	.size		_ZN34_INTERNAL_f97ada17_4_k_cu_a6cfca2d4cuda3std6ranges3__45__cpo5cdataE,(_ZN34_INTERNAL_f97ada17_4_k_cu_a6cfca2d6thrust24THRUST_300001_SM_1000_NS12placeholders2_2E - _ZN34_INTERNAL_f97ada17_4_k_cu_a6cfca2d4cuda3std6ranges3__45__cpo5cdataE)
_ZN34_INTERNAL_f97ada17_4_k_cu_a6cfca2d4cuda3std6ranges3__45__cpo5cdataE:
	.zero		1
	.type		_ZN34_INTERNAL_f97ada17_4_k_cu_a6cfca2d6thrust24THRUST_300001_SM_1000_NS12placeholders2_2E,@object
	.size		_ZN34_INTERNAL_f97ada17_4_k_cu_a6cfca2d6thrust24THRUST_300001_SM_1000_NS12placeholders2_2E,(_ZN34_INTERNAL_f97ada17_4_k_cu_a6cfca2d4cuda3std3__45__cpo3endE - _ZN34_INTERNAL_f97ada17_4_k_cu_a6cfca2d6thrust24THRUST_300001_SM_1000_NS12placeholders2_2E)
_ZN34_INTERNAL_f97ada17_4_k_cu_a6cfca2d6thrust24THRUST_300001_SM_1000_NS12placeholders2_2E:
	.zero		1
	.type		_ZN34_INTERNAL_f97ada17_4_k_cu_a6cfca2d4cuda3std3__45__cpo3endE,@object
	.size		_ZN34_INTERNAL_f97ada17_4_k_cu_a6cfca2d4cuda3std3__45__cpo3endE,(_ZN34_INTERNAL_f97ada17_4_k_cu_a6cfca2d4cuda3std6ranges3__45__cpo3endE - _ZN34_INTERNAL_f97ada17_4_k_cu_a6cfca2d4cuda3std3__45__cpo3endE)
_ZN34_INTERNAL_f97ada17_4_k_cu_a6cfca2d4cuda3std3__45__cpo3endE:
	.zero		1
	.type		_ZN34_INTERNAL_f97ada17_4_k_cu_a6cfca2d4cuda3std6ranges3__45__cpo3endE,@object
	.size		_ZN34_INTERNAL_f97ada17_4_k_cu_a6cfca2d4cuda3std6ranges3__45__cpo3endE,(_ZN34_INTERNAL_f97ada17_4_k_cu_a6cfca2d6thrust24THRUST_300001_SM_1000_NS12placeholders2_6E - _ZN34_INTERNAL_f97ada17_4_k_cu_a6cfca2d4cuda3std6ranges3__45__cpo3endE)
_ZN34_INTERNAL_f97ada17_4_k_cu_a6cfca2d4cuda3std6ranges3__45__cpo3endE:
	.zero		1
	.type		_ZN34_INTERNAL_f97ada17_4_k_cu_a6cfca2d6thrust24THRUST_300001_SM_1000_NS12placeholders2_6E,@object
	.size		_ZN34_INTERNAL_f97ada17_4_k_cu_a6cfca2d6thrust24THRUST_300001_SM_1000_NS12placeholders2_6E,(_ZN34_INTERNAL_f97ada17_4_k_cu_a6cfca2d4cuda3std3__45__cpo4rendE - _ZN34_INTERNAL_f97ada17_4_k_cu_a6cfca2d6thrust24THRUST_300001_SM_1000_NS12placeholders2_6E)
_ZN34_INTERNAL_f97ada17_4_k_cu_a6cfca2d6thrust24THRUST_300001_SM_1000_NS12placeholders2_6E:
	.zero		1
	.type		_ZN34_INTERNAL_f97ada17_4_k_cu_a6cfca2d4cuda3std3__45__cpo4rendE,@object
	.size		_ZN34_INTERNAL_f97ada17_4_k_cu_a6cfca2d4cuda3std3__45__cpo4rendE,(_ZN34_INTERNAL_f97ada17_4_k_cu_a6cfca2d4cuda3std6ranges3__45__cpo9iter_swapE - _ZN34_INTERNAL_f97ada17_4_k_cu_a6cfca2d4cuda3std3__45__cpo4rendE)
_ZN34_INTERNAL_f97ada17_4_k_cu_a6cfca2d4cuda3std3__45__cpo4rendE:
	.zero		1
	.type		_ZN34_INTERNAL_f97ada17_4_k_cu_a6cfca2d4cuda3std6ranges3__45__cpo9iter_swapE,@object
	.size		_ZN34_INTERNAL_f97ada17_4_k_cu_a6cfca2d4cuda3std6ranges3__45__cpo9iter_swapE,(_ZN34_INTERNAL_f97ada17_4_k_cu_a6cfca2d4cuda3std3__48unexpectE - _ZN34_INTERNAL_f97ada17_4_k_cu_a6cfca2d4cuda3std6ranges3__45__cpo9iter_swapE)
_ZN34_INTERNAL_f97ada17_4_k_cu_a6cfca2d4cuda3std6ranges3__45__cpo9iter_swapE:
	.zero		1
	.type		_ZN34_INTERNAL_f97ada17_4_k_cu_a6cfca2d4cuda3std3__48unexpectE,@object
	.size		_ZN34_INTERNAL_f97ada17_4_k_cu_a6cfca2d4cuda3std3__48unexpectE,(_ZN34_INTERNAL_f97ada17_4_k_cu_a6cfca2d6thrust24THRUST_300001_SM_1000_NS8cuda_cub3parE - _ZN34_INTERNAL_f97ada17_4_k_cu_a6cfca2d4cuda3std3__48unexpectE)
_ZN34_INTERNAL_f97ada17_4_k_cu_a6cfca2d4cuda3std3__48unexpectE:
	.zero		1
	.type		_ZN34_INTERNAL_f97ada17_4_k_cu_a6cfca2d6thrust24THRUST_300001_SM_1000_NS8cuda_cub3parE,@object
	.size		_ZN34_INTERNAL_f97ada17_4_k_cu_a6cfca2d6thrust24THRUST_300001_SM_1000_NS8cuda_cub3parE,(_ZN34_INTERNAL_f97ada17_4_k_cu_a6cfca2d6thrust24THRUST_300001_SM_1000_NS12placeholders2_4E - _ZN34_INTERNAL_f97ada17_4_k_cu_a6cfca2d6thrust24THRUST_300001_SM_1000_NS8cuda_cub3parE)
_ZN34_INTERNAL_f97ada17_4_k_cu_a6cfca2d6thrust24THRUST_300001_SM_1000_NS8cuda_cub3parE:
	.zero		1
	.type		_ZN34_INTERNAL_f97ada17_4_k_cu_a6cfca2d6thrust24THRUST_300001_SM_1000_NS12placeholders2_4E,@object
	.size		_ZN34_INTERNAL_f97ada17_4_k_cu_a6cfca2d6thrust24THRUST_300001_SM_1000_NS12placeholders2_4E,(_ZN34_INTERNAL_f97ada17_4_k_cu_a6cfca2d4cuda3std3__45__cpo4cendE - _ZN34_INTERNAL_f97ada17_4_k_cu_a6cfca2d6thrust24THRUST_300001_SM_1000_NS12placeholders2_4E)
_ZN34_INTERNAL_f97ada17_4_k_cu_a6cfca2d6thrust24THRUST_300001_SM_1000_NS12placeholders2_4E:
	.zero		1
	.type		_ZN34_INTERNAL_f97ada17_4_k_cu_a6cfca2d4cuda3std3__45__cpo4cendE,@object
	.size		_ZN34_INTERNAL_f97ada17_4_k_cu_a6cfca2d4cuda3std3__45__cpo4cendE,(_ZN34_INTERNAL_f97ada17_4_k_cu_a6cfca2d4cuda3std6ranges3__45__cpo4cendE - _ZN34_INTERNAL_f97ada17_4_k_cu_a6cfca2d4cuda3std3__45__cpo4cendE)
_ZN34_INTERNAL_f97ada17_4_k_cu_a6cfca2d4cuda3std3__45__cpo4cendE:
	.zero		1
	.type		_ZN34_INTERNAL_f97ada17_4_k_cu_a6cfca2d4cuda3std6ranges3__45__cpo4cendE,@object
	.size		_ZN34_INTERNAL_f97ada17_4_k_cu_a6cfca2d4cuda3std6ranges3__45__cpo4cendE,(_ZN34_INTERNAL_f97ada17_4_k_cu_a6cfca2d4cuda3std3__420unreachable_sentinelE - _ZN34_INTERNAL_f97ada17_4_k_cu_a6cfca2d4cuda3std6ranges3__45__cpo4cendE)
_ZN34_INTERNAL_f97ada17_4_k_cu_a6cfca2d4cuda3std6ranges3__45__cpo4cendE:
	.zero		1
	.type		_ZN34_INTERNAL_f97ada17_4_k_cu_a6cfca2d4cuda3std3__420unreachable_sentinelE,@object
	.size		_ZN34_INTERNAL_f97ada17_4_k_cu_a6cfca2d4cuda3std3__420unreachable_sentinelE,(_ZN34_INTERNAL_f97ada17_4_k_cu_a6cfca2d4cuda3std6ranges3__45__cpo5ssizeE - _ZN34_INTERNAL_f97ada17_4_k_cu_a6cfca2d4cuda3std3__420unreachable_sentinelE)
_ZN34_INTERNAL_f97ada17_4_k_cu_a6cfca2d4cuda3std3__420unreachable_sentinelE:
	.zero		1
	.type		_ZN34_INTERNAL_f97ada17_4_k_cu_a6cfca2d4cuda3std6ranges3__45__cpo5ssizeE,@object
	.size		_ZN34_INTERNAL_f97ada17_4_k_cu_a6cfca2d4cuda3std6ranges3__45__cpo5ssizeE,(_ZN34_INTERNAL_f97ada17_4_k_cu_a6cfca2d6thrust24THRUST_300001_SM_1000_NS12placeholders2_8E - _ZN34_INTERNAL_f97ada17_4_k_cu_a6cfca2d4cuda3std6ranges3__45__cpo5ssizeE)
_ZN34_INTERNAL_f97ada17_4_k_cu_a6cfca2d4cuda3std6ranges3__45__cpo5ssizeE:
	.zero		1
	.type		_ZN34_INTERNAL_f97ada17_4_k_cu_a6cfca2d6thrust24THRUST_300001_SM_1000_NS12placeholders2_8E,@object
	.size		_ZN34_INTERNAL_f97ada17_4_k_cu_a6cfca2d6thrust24THRUST_300001_SM_1000_NS12placeholders2_8E,(_ZN34_INTERNAL_f97ada17_4_k_cu_a6cfca2d4cuda3std3__45__cpo5crendE - _ZN34_INTERNAL_f97ada17_4_k_cu_a6cfca2d6thrust24THRUST_300001_SM_1000_NS12placeholders2_8E)
_ZN34_INTERNAL_f97ada17_4_k_cu_a6cfca2d6thrust24THRUST_300001_SM_1000_NS12placeholders2_8E:
	.zero		1
	.type		_ZN34_INTERNAL_f97ada17_4_k_cu_a6cfca2d4cuda3std3__45__cpo5crendE,@object
	.size		_ZN34_INTERNAL_f97ada17_4_k_cu_a6cfca2d4cuda3std3__45__cpo5crendE,(_ZN34_INTERNAL_f97ada17_4_k_cu_a6cfca2d4cuda3std6ranges3__45__cpo4prevE - _ZN34_INTERNAL_f97ada17_4_k_cu_a6cfca2d4cuda3std3__45__cpo5crendE)
_ZN34_INTERNAL_f97ada17_4_k_cu_a6cfca2d4cuda3std3__45__cpo5crendE:
	.zero		1
	.type		_ZN34_INTERNAL_f97ada17_4_k_cu_a6cfca2d4cuda3std6ranges3__45__cpo4prevE,@object
	.size		_ZN34_INTERNAL_f97ada17_4_k_cu_a6cfca2d4cuda3std6ranges3__45__cpo4prevE,(_ZN34_INTERNAL_f97ada17_4_k_cu_a6cfca2d4cuda3std6ranges3__45__cpo9iter_moveE - _ZN34_INTERNAL_f97ada17_4_k_cu_a6cfca2d4cuda3std6ranges3__45__cpo4prevE)
_ZN34_INTERNAL_f97ada17_4_k_cu_a6cfca2d4cuda3std6ranges3__45__cpo4prevE:
	.zero		1
	.type		_ZN34_INTERNAL_f97ada17_4_k_cu_a6cfca2d4cuda3std6ranges3__45__cpo9iter_moveE,@object
	.size		_ZN34_INTERNAL_f97ada17_4_k_cu_a6cfca2d4cuda3std6ranges3__45__cpo9iter_moveE,(_ZN34_INTERNAL_f97ada17_4_k_cu_a6cfca2d6thrust24THRUST_300001_SM_1000_NS6system6detail10sequential3seqE - _ZN34_INTERNAL_f97ada17_4_k_cu_a6cfca2d4cuda3std6ranges3__45__cpo9iter_moveE)
_ZN34_INTERNAL_f97ada17_4_k_cu_a6cfca2d4cuda3std6ranges3__45__cpo9iter_moveE:
	.zero		1
	.type		_ZN34_INTERNAL_f97ada17_4_k_cu_a6cfca2d6thrust24THRUST_300001_SM_1000_NS6system6detail10sequential3seqE,@object
	.size		_ZN34_INTERNAL_f97ada17_4_k_cu_a6cfca2d6thrust24THRUST_300001_SM_1000_NS6system6detail10sequential3seqE,(.L_41 - _ZN34_INTERNAL_f97ada17_4_k_cu_a6cfca2d6thrust24THRUST_300001_SM_1000_NS6system6detail10sequential3seqE)
_ZN34_INTERNAL_f97ada17_4_k_cu_a6cfca2d6thrust24THRUST_300001_SM_1000_NS6system6detail10sequential3seqE:
	.zero		1
.L_41:


//--------------------- .nv.constant0._Z21test_function_pointeriPdPFdS_S_S_iiE --------------------------
	.section	.nv.constant0._Z21test_function_pointeriPdPFdS_S_S_iiE,"a",@progbits
	.sectionflags	@""
	.align	4
.nv.constant0._Z21test_function_pointeriPdPFdS_S_S_iiE:
	.zero		920


//--------------------- .nv.constant0._ZN3cub18CUB_300001_SM_10006detail11EmptyKernelIvEEvv --------------------------
	.section	.nv.constant0._ZN3cub18CUB_300001_SM_10006detail11EmptyKernelIvEEvv,"a",@progbits
	.sectionflags	@""
	.align	4
.nv.constant0._ZN3cub18CUB_300001_SM_10006detail11EmptyKernelIvEEvv:
	.zero		896


//--------------------- SYMBOLS --------------------------

	.type		.nv.reservedSmem.offset0,@object
	.size		.nv.reservedSmem.offset0,0x4
